//
// Generated by NVIDIA NVVM Compiler
//
// Compiler Build ID: CL-36424714
// Cuda compilation tools, release 13.0, V13.0.88
// Based on NVVM 20.0.0
//

.version 9.0
.target sm_100
.address_size 64


.entry _Z9transposePfS_j(
	.param .u64 .ptr .align 1 _Z9transposePfS_j_param_0,
	.param .u64 .ptr .align 1 _Z9transposePfS_j_param_1,
	.param .u32 _Z9transposePfS_j_param_2
)
{
	.reg .b32 	%r<12>;
	.reg .b32 	%f<2>;
	.reg .b64 	%rd<9>;

	ld.param.u64 	%rd1, [_Z9transposePfS_j_param_0];
	ld.param.u64 	%rd2, [_Z9transposePfS_j_param_1];
	ld.param.u32 	%r1, [_Z9transposePfS_j_param_2];
	cvta.to.global.u64 	%rd3, %rd2;
	cvta.to.global.u64 	%rd4, %rd1;
	mov.u32 	%r2, %ctaid.x;
	mov.u32 	%r3, %ntid.x;
	mov.u32 	%r4, %tid.x;
	mad.lo.s32 	%r5, %r2, %r3, %r4;
	mov.u32 	%r6, %ctaid.y;
	mov.u32 	%r7, %ntid.y;
	mov.u32 	%r8, %tid.y;
	mad.lo.s32 	%r9, %r6, %r7, %r8;
	mad.lo.s32 	%r10, %r1, %r9, %r5;
	mul.wide.u32 	%rd5, %r10, 4;
	add.s64 	%rd6, %rd4, %rd5;
	ld.global.f32 	%f1, [%rd6];
	mad.lo.s32 	%r11, %r1, %r5, %r9;
	mul.wide.u32 	%rd7, %r11, 4;
	add.s64 	%rd8, %rd3, %rd7;
	st.global.f32 	[%rd8], %f1;
	ret;

}


// ===== COMPILED SASS (sm_100) =====

	.target	sm_100

	.elftype	@"ET_EXEC"


//--------------------- .note.nv.tkinfo           --------------------------
	.section	.note.nv.tkinfo,"",@"SHT_NOTE"
	.sectionflags	@"SHF_NOTE_NV_TKINFO"
	.tkinfo
        /*0018*/ 	.word	0x00000002
        /*0030*/ 	.string	""
        /*0030*/ 	.string	"ptxas"
        /*0030*/ 	.string	"Cuda compilation tools, release 13.0, V13.0.88"
        /*0030*/ 	.string	"Build cuda_13.0.r13.0/compiler.36424714_0"
        /*0030*/ 	.string	"-arch sm_100 -m 64 "



//--------------------- .note.nv.cuinfo           --------------------------
	.section	.note.nv.cuinfo,"",@"SHT_NOTE"
	.sectionflags	@"SHF_NOTE_NV_CUINFO"
        /*0018*/ 	.short	0x0002
        /*001a*/ 	.short	0x0064
        /*001c*/ 	.short	0x0082
	.zero		2


//--------------------- .nv.info                  --------------------------
	.section	.nv.info,"",@"SHT_CUDA_INFO"
	.align	4


	//----- nvinfo : EIATTR_REGCOUNT
	.align		4
        /*0000*/ 	.byte	0x04, 0x2f
        /*0002*/ 	.short	(.L_1 - .L_0)
	.align		4
.L_0:
        /*0004*/ 	.word	index@(_Z9transposePfS_j)
        /*0008*/ 	.word	0x0000000a


	//----- nvinfo : EIATTR_FRAME_SIZE
	.align		4
.L_1:
        /*000c*/ 	.byte	0x04, 0x11
        /*000e*/ 	.short	(.L_3 - .L_2)
	.align		4
.L_2:
        /*0010*/ 	.word	index@(_Z9transposePfS_j)
        /*0014*/ 	.word	0x00000000


	//----- nvinfo : EIATTR_MIN_STACK_SIZE
	.align		4
.L_3:
        /*0018*/ 	.byte	0x04, 0x12
        /*001a*/ 	.short	(.L_5 - .L_4)
	.align		4
.L_4:
        /*001c*/ 	.word	index@(_Z9transposePfS_j)
        /*0020*/ 	.word	0x00000000
.L_5:


//--------------------- .nv.compat                --------------------------
	.section	.nv.compat,"",@"SHT_CUDA_COMPAT_INFO"
	.align	4
        /*0000*/ 	.byte	0x02, 0x09, 0x00, 0x00, 0x02, 0x02, 0x01, 0x00, 0x02, 0x05, 0x05, 0x00, 0x03, 0x07, 0x01, 0x01
        /*0010*/ 	.byte	0x02, 0x03, 0x00, 0x00, 0x02, 0x06, 0x01, 0x00, 0x04, 0x0b, 0x08, 0x00, 0x09, 0x00, 0x00, 0x00
        /*0020*/ 	.byte	0x00, 0x00, 0x00, 0x00


//--------------------- .nv.info._Z9transposePfS_j --------------------------
	.section	.nv.info._Z9transposePfS_j,"",@"SHT_CUDA_INFO"
	.sectionflags	@""
	.align	4


	//----- nvinfo : EIATTR_CUDA_API_VERSION
	.align		4
        /*0000*/ 	.byte	0x04, 0x37
        /*0002*/ 	.short	(.L_7 - .L_6)
.L_6:
        /*0004*/ 	.word	0x00000082


	//----- nvinfo : EIATTR_KPARAM_INFO
	.align		4
.L_7:
        /*0008*/ 	.byte	0x04, 0x17
        /*000a*/ 	.short	(.L_9 - .L_8)
.L_8:
        /*000c*/ 	.word	0x00000000
        /*0010*/ 	.short	0x0002
        /*0012*/ 	.short	0x0010
        /*0014*/ 	.byte	0x00, 0xf0, 0x11, 0x00


	//----- nvinfo : EIATTR_KPARAM_INFO
	.align		4
.L_9:
        /*0018*/ 	.byte	0x04, 0x17
        /*001a*/ 	.short	(.L_11 - .L_10)
.L_10:
        /*001c*/ 	.word	0x00000000
        /*0020*/ 	.short	0x0001
        /*0022*/ 	.short	0x0008
        /*0024*/ 	.byte	0x00, 0xf5, 0x21, 0x00


	//----- nvinfo : EIATTR_KPARAM_INFO
	.align		4
.L_11:
        /*0028*/ 	.byte	0x04, 0x17
        /*002a*/ 	.short	(.L_13 - .L_12)
.L_12:
        /*002c*/ 	.word	0x00000000
        /*0030*/ 	.short	0x0000
        /*0032*/ 	.short	0x0000
        /*0034*/ 	.byte	0x00, 0xf5, 0x21, 0x00


	//----- nvinfo : EIATTR_SPARSE_MMA_MASK
	.align		4
.L_13:
        /*0038*/ 	.byte	0x03, 0x50
        /*003a*/ 	.short	0x0000


	//----- nvinfo : EIATTR_MAXREG_COUNT
	.align		4
        /*003c*/ 	.byte	0x03, 0x1b
        /*003e*/ 	.short	0x00ff


	//----- nvinfo : EIATTR_MERCURY_ISA_VERSION
	.align		4
        /*0040*/ 	.byte	0x03, 0x5f
        /*0042*/ 	.short	0x0101


	//----- nvinfo : EIATTR_VRC_CTA_INIT_COUNT
	.align		4
        /*0044*/ 	.byte	0x02, 0x4a
	.zero		1
	.zero		1


	//----- nvinfo : EIATTR_EXIT_INSTR_OFFSETS
	.align		4
        /*0048*/ 	.byte	0x04, 0x1c
        /*004a*/ 	.short	(.L_15 - .L_14)


	//   ....[0]....
.L_14:
        /*004c*/ 	.word	0x00000130


	//----- nvinfo : EIATTR_CBANK_PARAM_SIZE
	.align		4
.L_15:
        /*0050*/ 	.byte	0x03, 0x19
        /*0052*/ 	.short	0x0014


	//----- nvinfo : EIATTR_PARAM_CBANK
	.align		4
        /*0054*/ 	.byte	0x04, 0x0a
        /*0056*/ 	.short	(.L_17 - .L_16)
	.align		4
.L_16:
        /*0058*/ 	.word	index@(.nv.constant0._Z9transposePfS_j)
        /*005c*/ 	.short	0x0380
        /*005e*/ 	.short	0x0014


	//----- nvinfo : EIATTR_SW_WAR
	.align		4
.L_17:
        /*0060*/ 	.byte	0x04, 0x36
        /*0062*/ 	.short	(.L_19 - .L_18)
.L_18:
        /*0064*/ 	.word	0x00000008
.L_19:


//--------------------- .nv.callgraph             --------------------------
	.section	.nv.callgraph,"",@"SHT_CUDA_CALLGRAPH"
	.align	4
	.sectionentsize	8
	.align		4
        /*0000*/ 	.word	0x00000000
	.align		4
        /*0004*/ 	.word	0xffffffff
	.align		4
        /*0008*/ 	.word	0x00000000
	.align		4
        /*000c*/ 	.word	0xfffffffe
	.align		4
        /*0010*/ 	.word	0x00000000
	.align		4
        /*0014*/ 	.word	0xfffffffd
	.align		4
        /*0018*/ 	.word	0x00000000
	.align		4
        /*001c*/ 	.word	0xfffffffc


//--------------------- .text._Z9transposePfS_j   --------------------------
	.section	.text._Z9transposePfS_j,"ax",@progbits
	.align	128
.text._Z9transposePfS_j:
        .type           _Z9transposePfS_j,@function
        .size           _Z9transposePfS_j,(.L_x_1 - _Z9transposePfS_j)
        .other          _Z9transposePfS_j,@"STO_CUDA_ENTRY STV_DEFAULT"
_Z9transposePfS_j:
[----:B------:R-:W-:Y:S01]  /*0000*/  LDC R1, c[0x0][0x37c] ;  /* 0x0000df00ff017b82 */ /* 0x000fe20000000800 */
[----:B------:R-:W0:Y:S07]  /*0010*/  S2R R5, SR_TID.X ;  /* 0x0000000000057919 */ /* 0x000e2e0000002100 */
[----:B------:R-:W0:Y:S01]  /*0020*/  LDC R0, c[0x0][0x360] ;  /* 0x0000d800ff007b82 */ /* 0x000e220000000800 */
[----:B------:R-:W1:Y:S01]  /*0030*/  LDCU UR8, c[0x0][0x390] ;  /* 0x00007200ff0877ac */ /* 0x000e620008000800 */
[----:B------:R-:W2:Y:S01]  /*0040*/  S2R R4, SR_TID.Y ;  /* 0x0000000000047919 */ /* 0x000ea20000002200 */
[----:B------:R-:W3:Y:S05]  /*0050*/  LDCU.64 UR4, c[0x0][0x358] ;  /* 0x00006b00ff0477ac */ /* 0x000eea0008000a00 */
[----:B------:R-:W0:Y:S08]  /*0060*/  S2UR UR6, SR_CTAID.X ;  /* 0x00000000000679c3 */ /* 0x000e300000002500 */
[----:B------:R-:W2:Y:S08]  /*0070*/  S2UR UR7, SR_CTAID.Y ;  /* 0x00000000000779c3 */ /* 0x000eb00000002600 */
[----:B------:R-:W2:Y:S08]  /*0080*/  LDC R7, c[0x0][0x364] ;  /* 0x0000d900ff077b82 */ /* 0x000eb00000000800 */
[----:B------:R-:W4:Y:S01]  /*0090*/  LDC.64 R2, c[0x0][0x380] ;  /* 0x0000e000ff027b82 */ /* 0x000f220000000a00 */
[----:B0-----:R-:W-:-:S02]  /*00a0*/  IMAD R0, R0, UR6, R5 ;  /* 0x0000000600007c24 */ /* 0x001fc4000f8e0205 */
[----:B--2---:R-:W-:-:S04]  /*00b0*/  IMAD R7, R7, UR7, R4 ;  /* 0x0000000707077c24 */ /* 0x004fc8000f8e0204 */
[----:B-1----:R-:W-:-:S04]  /*00c0*/  IMAD R5, R7, UR8, R0 ;  /* 0x0000000807057c24 */ /* 0x002fc8000f8e0200 */
[----:B----4-:R-:W-:Y:S02]  /*00d0*/  IMAD.WIDE.U32 R2, R5, 0x4, R2 ;  /* 0x0000000405027825 */ /* 0x010fe400078e0002 */
[----:B------:R-:W0:Y:S04]  /*00e0*/  LDC.64 R4, c[0x0][0x388] ;  /* 0x0000e200ff047b82 */ /* 0x000e280000000a00 */
[----:B---3--:R-:W2:Y:S01]  /*00f0*/  LDG.E R3, desc[UR4][R2.64] ;  /* 0x0000000402037981 */ /* 0x008ea2000c1e1900 */
[----:B------:R-:W-:-:S04]  /*0100*/  IMAD R7, R0, UR8, R7 ;  /* 0x0000000800077c24 */ /* 0x000fc8000f8e0207 */
[----:B0-----:R-:W-:-:S05]  /*0110*/  IMAD.WIDE.U32 R4, R7, 0x4, R4 ;  /* 0x0000000407047825 */ /* 0x001fca00078e0004 */
[----:B--2---:R-:W-:Y:S01]  /*0120*/  STG.E desc[UR4][R4.64], R3 ;  /* 0x0000000304007986 */ /* 0x004fe2000c101904 */
[----:B------:R-:W-:Y:S05]  /*0130*/  EXIT ;  /* 0x000000000000794d */ /* 0x000fea0003800000 */
.L_x_0:
[----:B------:R-:W-:-:S00]  /*0140*/  BRA `(.L_x_0) ;  /* 0xfffffffc00fc7947 */ /* 0x000fc0000383ffff */
[----:B------:R-:W-:-:S00]  /*0150*/  NOP ;  /* 0x0000000000007918 */ /* 0x000fc00000000000 */
        /* <DEDUP_REMOVED lines=10> */
.L_x_1:


//--------------------- .nv.shared.reserved.0     --------------------------
	.section	.nv.shared.reserved.0,"aw",@nobits
	.weak		__nv_reservedSMEM_offset_0_alias
	.size		__nv_reservedSMEM_offset_0_alias, 0, 64
	.other		__nv_reservedSMEM_offset_0_alias,@"STO_CUDA_RESERVED_SHARED STV_DEFAULT"
__nv_reservedSMEM_offset_0_alias:
	.zero		0
	.zero		64


//--------------------- .nv.constant0._Z9transposePfS_j --------------------------
	.section	.nv.constant0._Z9transposePfS_j,"a",@progbits
	.sectionflags	@""
	.align	4
.nv.constant0._Z9transposePfS_j:
	.zero		916


//--------------------- SYMBOLS --------------------------

	.type		.nv.reservedSmem.offset0,@object
	.size		.nv.reservedSmem.offset0,0x4
